	.headerflags	@"EF_CUDA_TEXMODE_UNIFIED EF_CUDA_64BIT_ADDRESS EF_CUDA_ACCELERATORS EF_CUDA_SM90 EF_CUDA_VIRTUAL_SM(EF_CUDA_SM90)"
	.elftype	@"ET_EXEC"


//--------------------- .nv.info                  --------------------------
	.section	.nv.info,"",@"SHT_CUDA_INFO"
	.align	4


	//----- nvinfo : EIATTR_REGCOUNT
	.align		4
        /*0000*/ 	.byte	0x04, 0x2f
        /*0002*/ 	.short	(.L_1 - .L_0)
	.align		4
.L_0:
        /*0004*/ 	.word	index@(triton_poi_fused_cat_38)
        /*0008*/ 	.word	0x00000014


	//----- nvinfo : EIATTR_MIN_STACK_SIZE
	.align		4
.L_1:
        /*000c*/ 	.byte	0x04, 0x12
        /*000e*/ 	.short	(.L_3 - .L_2)
	.align		4
.L_2:
        /*0010*/ 	.word	index@(triton_poi_fused_cat_38)
        /*0014*/ 	.word	0x00000000


	//----- nvinfo : EIATTR_FRAME_SIZE
	.align		4
.L_3:
        /*0018*/ 	.byte	0x04, 0x11
        /*001a*/ 	.short	(.L_5 - .L_4)
	.align		4
.L_4:
        /*001c*/ 	.word	index@(triton_poi_fused_cat_38)
        /*0020*/ 	.word	0x00000000


	//----- nvinfo : EIATTR_MIN_STACK_SIZE
	.align		4
.L_5:
        /*0024*/ 	.byte	0x04, 0x12
        /*0026*/ 	.short	(.L_7 - .L_6)
	.align		4
.L_6:
        /*0028*/ 	.word	index@(triton_poi_fused_cat_38)
        /*002c*/ 	.word	0x00000000
.L_7:


//--------------------- .nv.info.triton_poi_fused_cat_38 --------------------------
	.section	.nv.info.triton_poi_fused_cat_38,"",@"SHT_CUDA_INFO"
	.sectionflags	@""
	.align	4


	//----- nvinfo : EIATTR_CUDA_API_VERSION
	.align		4
        /*0000*/ 	.byte	0x04, 0x37
        /*0002*/ 	.short	(.L_9 - .L_8)
.L_8:
        /*0004*/ 	.word	0x0000007c


	//----- nvinfo : EIATTR_KPARAM_INFO
	.align		4
.L_9:
        /*0008*/ 	.byte	0x04, 0x17
        /*000a*/ 	.short	(.L_11 - .L_10)
.L_10:
        /*000c*/ 	.word	0x00000000
        /*0010*/ 	.short	0x0002
        /*0012*/ 	.short	0x0010
        /*0014*/ 	.byte	0x00, 0xf0, 0x11, 0x00


	//----- nvinfo : EIATTR_KPARAM_INFO
	.align		4
.L_11:
        /*0018*/ 	.byte	0x04, 0x17
        /*001a*/ 	.short	(.L_13 - .L_12)
.L_12:
        /*001c*/ 	.word	0x00000000
        /*0020*/ 	.short	0x0001
        /*0022*/ 	.short	0x0008
        /*0024*/ 	.byte	0x00, 0xf4, 0x21, 0x00


	//----- nvinfo : EIATTR_KPARAM_INFO
	.align		4
.L_13:
        /*0028*/ 	.byte	0x04, 0x17
        /*002a*/ 	.short	(.L_15 - .L_14)
.L_14:
        /*002c*/ 	.word	0x00000000
        /*0030*/ 	.short	0x0000
        /*0032*/ 	.short	0x0000
        /*0034*/ 	.byte	0x00, 0xf4, 0x21, 0x00


	//----- nvinfo : EIATTR_SPARSE_MMA_MASK
	.align		4
.L_15:
        /*0038*/ 	.byte	0x03, 0x50
        /*003a*/ 	.short	0x0000


	//----- nvinfo : EIATTR_MAXREG_COUNT
	.align		4
        /*003c*/ 	.byte	0x03, 0x1b
        /*003e*/ 	.short	0x00ff


	//----- nvinfo : EIATTR_EXIT_INSTR_OFFSETS
	.align		4
        /*0040*/ 	.byte	0x04, 0x1c
        /*0042*/ 	.short	(.L_17 - .L_16)


	//   ....[0]....
.L_16:
        /*0044*/ 	.word	0x000001d0


	//----- nvinfo : EIATTR_REQNTID
	.align		4
.L_17:
        /*0048*/ 	.byte	0x04, 0x10
        /*004a*/ 	.short	(.L_19 - .L_18)
.L_18:
        /*004c*/ 	.word	0x00000080
        /*0050*/ 	.word	0x00000001
        /*0054*/ 	.word	0x00000001


	//----- nvinfo : EIATTR_CBANK_PARAM_SIZE
	.align		4
.L_19:
        /*0058*/ 	.byte	0x03, 0x19
        /*005a*/ 	.short	0x0014


	//----- nvinfo : EIATTR_PARAM_CBANK
	.align		4
        /*005c*/ 	.byte	0x04, 0x0a
        /*005e*/ 	.short	(.L_21 - .L_20)
	.align		4
.L_20:
        /*0060*/ 	.word	index@(.nv.constant0.triton_poi_fused_cat_38)
        /*0064*/ 	.short	0x0210
        /*0066*/ 	.short	0x0014


	//----- nvinfo : EIATTR_SW_WAR
	.align		4
.L_21:
        /*0068*/ 	.byte	0x04, 0x36
        /*006a*/ 	.short	(.L_23 - .L_22)
.L_22:
        /*006c*/ 	.word	0x00000008
.L_23:


//--------------------- .nv.callgraph             --------------------------
	.section	.nv.callgraph,"",@"SHT_CUDA_CALLGRAPH"
	.align	4
	.sectionentsize	8
	.align		4
        /*0000*/ 	.word	0x00000000
	.align		4
        /*0004*/ 	.word	0xffffffff
	.align		4
        /*0008*/ 	.word	0x00000000
	.align		4
        /*000c*/ 	.word	0xfffffffe
	.align		4
        /*0010*/ 	.word	0x00000000
	.align		4
        /*0014*/ 	.word	0xfffffffd
	.align		4
        /*0018*/ 	.word	0x00000000
	.align		4
        /*001c*/ 	.word	0xfffffffc


//--------------------- .text.triton_poi_fused_cat_38 --------------------------
	.section	.text.triton_poi_fused_cat_38,"ax",@progbits
	.align	128
        .global         triton_poi_fused_cat_38
        .type           triton_poi_fused_cat_38,@function
        .size           triton_poi_fused_cat_38,(.L_x_1 - triton_poi_fused_cat_38)
        .other          triton_poi_fused_cat_38,@"STO_CUDA_ENTRY STV_DEFAULT"
triton_poi_fused_cat_38:
.text.triton_poi_fused_cat_38:
[----:B------:R-:W-:Y:S01]  /*0000*/  LDC R1, c[0x0][0x28] ;  /* 0x00000a00ff017b82 */ /* 0x000fe20000000800 */
[----:B------:R-:W1:Y:S07]  /*0010*/  S2R R0, SR_TID.X ;  /* 0x0000000000007919 */ /* 0x000e6e0000002100 */
[----:B------:R-:W2:Y:S01]  /*0020*/  LDC.64 R12, c[0x0][0x210] ;  /* 0x00008400ff0c7b82 */ /* 0x000ea20000000a00 */
[----:B------:R-:W-:Y:S01]  /*0030*/  ULDC.64 UR4, c[0x0][0x208] ;  /* 0x0000820000047ab9 */ /* 0x000fe20000000a00 */
[----:B------:R-:W3:Y:S06]  /*0040*/  S2R R17, SR_CTAID.X ;  /* 0x0000000000117919 */ /* 0x000eec0000002500 */
[----:B------:R-:W4:Y:S01]  /*0050*/  LDC.64 R2, c[0x0][0x218] ;  /* 0x00008600ff027b82 */ /* 0x000f220000000a00 */
[----:B-1----:R-:W-:-:S05]  /*0060*/  IMAD.SHL.U32 R0, R0, 0x4, RZ ;  /* 0x0000000400007824 */ /* 0x002fca00078e00ff */
[----:B------:R-:W-:-:S05]  /*0070*/  LOP3.LUT R0, R0, 0x1fc, RZ, 0xc0, !PT ;  /* 0x000001fc00007812 */ /* 0x000fca00078ec0ff */
[----:B---3--:R-:W-:-:S04]  /*0080*/  IMAD R15, R17, 0x400, R0 ;  /* 0x00000400110f7824 */ /* 0x008fc800078e0200 */
[----:B--2---:R-:W-:-:S05]  /*0090*/  IMAD.WIDE R12, R15, 0x4, R12 ;  /* 0x000000040f0c7825 */ /* 0x004fca00078e020c */
[----:B------:R-:W2:Y:S04]  /*00a0*/  LDG.E.128 R4, desc[UR4][R12.64] ;  /* 0x000000040c047981 */ /* 0x000ea8000c1e1d00 */
[----:B------:R1:W3:Y:S01]  /*00b0*/  LDG.E.128 R8, desc[UR4][R12.64+0x800] ;  /* 0x000800040c087981 */ /* 0x0002e2000c1e1d00 */
[----:B------:R-:W-:Y:S02]  /*00c0*/  SHF.R.S32.HI R14, RZ, 0x15, R17 ;  /* 0x00000015ff0e7819 */ /* 0x000fe40000011411 */
[----:B------:R-:W-:Y:S02]  /*00d0*/  SHF.R.S32.HI R0, RZ, 0x1f, R15 ;  /* 0x0000001fff007819 */ /* 0x000fe4000001140f */
[----:B------:R-:W-:Y:S02]  /*00e0*/  SGXT R14, R14, 0x1 ;  /* 0x000000010e0e781a */ /* 0x000fe40000000200 */
[----:B------:R-:W-:-:S02]  /*00f0*/  LEA.HI R0, R0, R15, RZ, 0x5 ;  /* 0x0000000f00007211 */ /* 0x000fc400078f28ff */
[----:B------:R-:W-:Y:S02]  /*0100*/  LEA.HI R16, R14, R15, RZ, 0x5 ;  /* 0x0000000f0e107211 */ /* 0x000fe400078f28ff */
[C---:B------:R-:W-:Y:S01]  /*0110*/  LOP3.LUT R14, R0.reuse, 0xffffffe0, RZ, 0xc0, !PT ;  /* 0xffffffe0000e7812 */ /* 0x040fe200078ec0ff */
[----:B------:R-:W-:Y:S01]  /*0120*/  IMAD.SHL.U32 R0, R0, 0x2, RZ ;  /* 0x0000000200007824 */ /* 0x000fe200078e00ff */
[----:B------:R-:W-:-:S03]  /*0130*/  LEA R16, R16, 0x400, 0x1 ;  /* 0x0000040010107811 */ /* 0x000fc600078e08ff */
[----:B------:R-:W-:Y:S01]  /*0140*/  IMAD.IADD R14, R15, 0x1, -R14 ;  /* 0x000000010f0e7824 */ /* 0x000fe200078e0a0e */
[----:B-1----:R-:W-:Y:S02]  /*0150*/  LOP3.LUT R13, R0, 0xffffffc0, RZ, 0xc0, !PT ;  /* 0xffffffc0000d7812 */ /* 0x002fe400078ec0ff */
[----:B------:R-:W-:-:S03]  /*0160*/  LOP3.LUT R15, R16, 0xffffffc0, RZ, 0xc0, !PT ;  /* 0xffffffc0100f7812 */ /* 0x000fc600078ec0ff */
[C---:B------:R-:W-:Y:S02]  /*0170*/  IMAD.IADD R13, R14.reuse, 0x1, R13 ;  /* 0x000000010e0d7824 */ /* 0x040fe400078e020d */
[----:B------:R-:W-:Y:S02]  /*0180*/  IMAD.IADD R15, R14, 0x1, R15 ;  /* 0x000000010e0f7824 */ /* 0x000fe400078e020f */
[----:B----4-:R-:W-:-:S04]  /*0190*/  IMAD.WIDE R12, R13, 0x4, R2 ;  /* 0x000000040d0c7825 */ /* 0x010fc800078e0202 */
[----:B------:R-:W-:Y:S01]  /*01a0*/  IMAD.WIDE R2, R15, 0x4, R2 ;  /* 0x000000040f027825 */ /* 0x000fe200078e0202 */
[----:B--2---:R-:W-:Y:S04]  /*01b0*/  STG.E.128 desc[UR4][R12.64], R4 ;  /* 0x000000040c007986 */ /* 0x004fe8000c101d04 */
[----:B---3--:R-:W-:Y:S01]  /*01c0*/  STG.E.128 desc[UR4][R2.64], R8 ;  /* 0x0000000802007986 */ /* 0x008fe2000c101d04 */
[----:B------:R-:W-:Y:S05]  /*01d0*/  EXIT ;  /* 0x000000000000794d */ /* 0x000fea0003800000 */
.L_x_0:
[----:B------:R-:W-:-:S00]  /*01e0*/  BRA `(.L_x_0) ;  /* 0xfffffffc00fc7947 */ /* 0x000fc0000383ffff */
[----:B------:R-:W-:-:S00]  /*01f0*/  NOP ;  /* 0x0000000000007918 */ /* 0x000fc00000000000 */
        /* <DEDUP_REMOVED lines=8> */
.L_x_1:


//--------------------- .nv.constant0.triton_poi_fused_cat_38 --------------------------
	.section	.nv.constant0.triton_poi_fused_cat_38,"a",@progbits
	.sectionflags	@""
	.align	4
.nv.constant0.triton_poi_fused_cat_38:
	.zero		548
